//
// Generated by NVIDIA NVVM Compiler
//
// Compiler Build ID: CL-36424714
// Cuda compilation tools, release 13.0, V13.0.88
// Based on NVVM 20.0.0
//

.version 9.0
.target sm_100
.address_size 64

	// .globl	_Z15matrixTransposeIiEvPT_S1_jj

.visible .entry _Z15matrixTransposeIiEvPT_S1_jj(
	.param .u64 .ptr .align 1 _Z15matrixTransposeIiEvPT_S1_jj_param_0,
	.param .u64 .ptr .align 1 _Z15matrixTransposeIiEvPT_S1_jj_param_1,
	.param .u32 _Z15matrixTransposeIiEvPT_S1_jj_param_2,
	.param .u32 _Z15matrixTransposeIiEvPT_S1_jj_param_3
)
{
	.reg .pred 	%p<3>;
	.reg .b32 	%r<18>;
	.reg .b64 	%rd<9>;

	ld.param.u64 	%rd2, [_Z15matrixTransposeIiEvPT_S1_jj_param_0];
	ld.param.u64 	%rd3, [_Z15matrixTransposeIiEvPT_S1_jj_param_1];
	ld.param.u32 	%r8, [_Z15matrixTransposeIiEvPT_S1_jj_param_2];
	ld.param.u32 	%r9, [_Z15matrixTransposeIiEvPT_S1_jj_param_3];
	mov.u32 	%r10, %ctaid.x;
	mov.u32 	%r1, %ntid.x;
	mov.u32 	%r11, %tid.x;
	mad.lo.s32 	%r17, %r10, %r1, %r11;
	mul.lo.s32 	%r3, %r9, %r8;
	setp.ge.u32 	%p1, %r17, %r3;
	@%p1 bra 	$L__BB0_3;
	cvta.to.global.u64 	%rd4, %rd2;
	mul.wide.u32 	%rd5, %r17, 4;
	add.s64 	%rd6, %rd4, %rd5;
	mov.u32 	%r12, %nctaid.x;
	mul.lo.s32 	%r4, %r1, %r12;
	ld.global.u32 	%r5, [%rd6];
	cvta.to.global.u64 	%rd1, %rd3;
$L__BB0_2:
	div.u32 	%r13, %r17, %r9;
	mul.lo.s32 	%r14, %r13, %r9;
	sub.s32 	%r15, %r17, %r14;
	mad.lo.s32 	%r16, %r15, %r8, %r13;
	mul.wide.u32 	%rd7, %r16, 4;
	add.s64 	%rd8, %rd1, %rd7;
	st.global.u32 	[%rd8], %r5;
	add.s32 	%r17, %r17, %r4;
	setp.lt.u32 	%p2, %r17, %r3;
	@%p2 bra 	$L__BB0_2;
$L__BB0_3:
	ret;

}


// ===== COMPILED SASS (sm_100) =====

	.target	sm_100

	.elftype	@"ET_EXEC"


//--------------------- .note.nv.tkinfo           --------------------------
	.section	.note.nv.tkinfo,"",@"SHT_NOTE"
	.sectionflags	@"SHF_NOTE_NV_TKINFO"
	.tkinfo
        /*0018*/ 	.word	0x00000002
        /*0030*/ 	.string	""
        /*0030*/ 	.string	"ptxas"
        /*0030*/ 	.string	"Cuda compilation tools, release 13.0, V13.0.88"
        /*0030*/ 	.string	"Build cuda_13.0.r13.0/compiler.36424714_0"
        /*0030*/ 	.string	"-arch sm_100 -m 64 "



//--------------------- .note.nv.cuinfo           --------------------------
	.section	.note.nv.cuinfo,"",@"SHT_NOTE"
	.sectionflags	@"SHF_NOTE_NV_CUINFO"
        /*0018*/ 	.short	0x0002
        /*001a*/ 	.short	0x0064
        /*001c*/ 	.short	0x0082
	.zero		2


//--------------------- .nv.info                  --------------------------
	.section	.nv.info,"",@"SHT_CUDA_INFO"
	.align	4


	//----- nvinfo : EIATTR_REGCOUNT
	.align		4
        /*0000*/ 	.byte	0x04, 0x2f
        /*0002*/ 	.short	(.L_1 - .L_0)
	.align		4
.L_0:
        /*0004*/ 	.word	index@(_Z15matrixTransposeIiEvPT_S1_jj)
        /*0008*/ 	.word	0x00000010


	//----- nvinfo : EIATTR_FRAME_SIZE
	.align		4
.L_1:
        /*000c*/ 	.byte	0x04, 0x11
        /*000e*/ 	.short	(.L_3 - .L_2)
	.align		4
.L_2:
        /*0010*/ 	.word	index@(_Z15matrixTransposeIiEvPT_S1_jj)
        /*0014*/ 	.word	0x00000000


	//----- nvinfo : EIATTR_MIN_STACK_SIZE
	.align		4
.L_3:
        /*0018*/ 	.byte	0x04, 0x12
        /*001a*/ 	.short	(.L_5 - .L_4)
	.align		4
.L_4:
        /*001c*/ 	.word	index@(_Z15matrixTransposeIiEvPT_S1_jj)
        /*0020*/ 	.word	0x00000000
.L_5:


//--------------------- .nv.compat                --------------------------
	.section	.nv.compat,"",@"SHT_CUDA_COMPAT_INFO"
	.align	4
        /*0000*/ 	.byte	0x02, 0x09, 0x00, 0x00, 0x02, 0x02, 0x01, 0x00, 0x02, 0x05, 0x05, 0x00, 0x03, 0x07, 0x01, 0x01
        /*0010*/ 	.byte	0x02, 0x03, 0x00, 0x00, 0x02, 0x06, 0x01, 0x00, 0x04, 0x0b, 0x08, 0x00, 0x09, 0x00, 0x00, 0x00
        /*0020*/ 	.byte	0x00, 0x00, 0x00, 0x00


//--------------------- .nv.info._Z15matrixTransposeIiEvPT_S1_jj --------------------------
	.section	.nv.info._Z15matrixTransposeIiEvPT_S1_jj,"",@"SHT_CUDA_INFO"
	.sectionflags	@""
	.align	4


	//----- nvinfo : EIATTR_CUDA_API_VERSION
	.align		4
        /*0000*/ 	.byte	0x04, 0x37
        /*0002*/ 	.short	(.L_7 - .L_6)
.L_6:
        /*0004*/ 	.word	0x00000082


	//----- nvinfo : EIATTR_KPARAM_INFO
	.align		4
.L_7:
        /*0008*/ 	.byte	0x04, 0x17
        /*000a*/ 	.short	(.L_9 - .L_8)
.L_8:
        /*000c*/ 	.word	0x00000000
        /*0010*/ 	.short	0x0003
        /*0012*/ 	.short	0x0014
        /*0014*/ 	.byte	0x00, 0xf0, 0x11, 0x00


	//----- nvinfo : EIATTR_KPARAM_INFO
	.align		4
.L_9:
        /*0018*/ 	.byte	0x04, 0x17
        /*001a*/ 	.short	(.L_11 - .L_10)
.L_10:
        /*001c*/ 	.word	0x00000000
        /*0020*/ 	.short	0x0002
        /*0022*/ 	.short	0x0010
        /*0024*/ 	.byte	0x00, 0xf0, 0x11, 0x00


	//----- nvinfo : EIATTR_KPARAM_INFO
	.align		4
.L_11:
        /*0028*/ 	.byte	0x04, 0x17
        /*002a*/ 	.short	(.L_13 - .L_12)
.L_12:
        /*002c*/ 	.word	0x00000000
        /*0030*/ 	.short	0x0001
        /*0032*/ 	.short	0x0008
        /*0034*/ 	.byte	0x00, 0xf5, 0x21, 0x00


	//----- nvinfo : EIATTR_KPARAM_INFO
	.align		4
.L_13:
        /*0038*/ 	.byte	0x04, 0x17
        /*003a*/ 	.short	(.L_15 - .L_14)
.L_14:
        /*003c*/ 	.word	0x00000000
        /*0040*/ 	.short	0x0000
        /*0042*/ 	.short	0x0000
        /*0044*/ 	.byte	0x00, 0xf5, 0x21, 0x00


	//----- nvinfo : EIATTR_SPARSE_MMA_MASK
	.align		4
.L_15:
        /*0048*/ 	.byte	0x03, 0x50
        /*004a*/ 	.short	0x0000


	//----- nvinfo : EIATTR_MAXREG_COUNT
	.align		4
        /*004c*/ 	.byte	0x03, 0x1b
        /*004e*/ 	.short	0x00ff


	//----- nvinfo : EIATTR_MERCURY_ISA_VERSION
	.align		4
        /*0050*/ 	.byte	0x03, 0x5f
        /*0052*/ 	.short	0x0101


	//----- nvinfo : EIATTR_VRC_CTA_INIT_COUNT
	.align		4
        /*0054*/ 	.byte	0x02, 0x4a
	.zero		1
	.zero		1


	//----- nvinfo : EIATTR_EXIT_INSTR_OFFSETS
	.align		4
        /*0058*/ 	.byte	0x04, 0x1c
        /*005a*/ 	.short	(.L_17 - .L_16)


	//   ....[0]....
.L_16:
        /*005c*/ 	.word	0x00000080


	//   ....[1]....
        /*0060*/ 	.word	0x000002b0


	//----- nvinfo : EIATTR_CRS_STACK_SIZE
	.align		4
.L_17:
        /*0064*/ 	.byte	0x04, 0x1e
        /*0066*/ 	.short	(.L_19 - .L_18)
.L_18:
        /*0068*/ 	.word	0x00000000


	//----- nvinfo : EIATTR_CBANK_PARAM_SIZE
	.align		4
.L_19:
        /*006c*/ 	.byte	0x03, 0x19
        /*006e*/ 	.short	0x0018


	//----- nvinfo : EIATTR_PARAM_CBANK
	.align		4
        /*0070*/ 	.byte	0x04, 0x0a
        /*0072*/ 	.short	(.L_21 - .L_20)
	.align		4
.L_20:
        /*0074*/ 	.word	index@(.nv.constant0._Z15matrixTransposeIiEvPT_S1_jj)
        /*0078*/ 	.short	0x0380
        /*007a*/ 	.short	0x0018


	//----- nvinfo : EIATTR_SW_WAR
	.align		4
.L_21:
        /*007c*/ 	.byte	0x04, 0x36
        /*007e*/ 	.short	(.L_23 - .L_22)
.L_22:
        /*0080*/ 	.word	0x00000008
.L_23:


//--------------------- .nv.callgraph             --------------------------
	.section	.nv.callgraph,"",@"SHT_CUDA_CALLGRAPH"
	.align	4
	.sectionentsize	8
	.align		4
        /*0000*/ 	.word	0x00000000
	.align		4
        /*0004*/ 	.word	0xffffffff
	.align		4
        /*0008*/ 	.word	0x00000000
	.align		4
        /*000c*/ 	.word	0xfffffffe
	.align		4
        /*0010*/ 	.word	0x00000000
	.align		4
        /*0014*/ 	.word	0xfffffffd
	.align		4
        /*0018*/ 	.word	0x00000000
	.align		4
        /*001c*/ 	.word	0xfffffffc


//--------------------- .text._Z15matrixTransposeIiEvPT_S1_jj --------------------------
	.section	.text._Z15matrixTransposeIiEvPT_S1_jj,"ax",@progbits
	.align	128
        .global         _Z15matrixTransposeIiEvPT_S1_jj
        .type           _Z15matrixTransposeIiEvPT_S1_jj,@function
        .size           _Z15matrixTransposeIiEvPT_S1_jj,(.L_x_2 - _Z15matrixTransposeIiEvPT_S1_jj)
        .other          _Z15matrixTransposeIiEvPT_S1_jj,@"STO_CUDA_ENTRY STV_DEFAULT"
_Z15matrixTransposeIiEvPT_S1_jj:
.text._Z15matrixTransposeIiEvPT_S1_jj:
[----:B------:R-:W-:Y:S01]  /*0000*/  LDC R1, c[0x0][0x37c] ;  /* 0x0000df00ff017b82 */ /* 0x000fe20000000800 */
[----:B------:R-:W0:Y:S07]  /*0010*/  S2R R3, SR_TID.X ;  /* 0x0000000000037919 */ /* 0x000e2e0000002100 */
[----:B------:R-:W0:Y:S01]  /*0020*/  S2UR UR5, SR_CTAID.X ;  /* 0x00000000000579c3 */ /* 0x000e220000002500 */
[----:B------:R-:W1:Y:S07]  /*0030*/  LDCU.64 UR8, c[0x0][0x390] ;  /* 0x00007200ff0877ac */ /* 0x000e6e0008000a00 */
[----:B------:R-:W0:Y:S01]  /*0040*/  LDC R10, c[0x0][0x360] ;  /* 0x0000d800ff0a7b82 */ /* 0x000e220000000800 */
[----:B-1----:R-:W-:Y:S01]  /*0050*/  UIMAD UR4, UR9, UR8, URZ ;  /* 0x00000008090472a4 */ /* 0x002fe2000f8e02ff */
[----:B0-----:R-:W-:-:S05]  /*0060*/  IMAD R0, R10, UR5, R3 ;  /* 0x000000050a007c24 */ /* 0x001fca000f8e0203 */
[----:B------:R-:W-:-:S13]  /*0070*/  ISETP.GE.U32.AND P0, PT, R0, UR4, PT ;  /* 0x0000000400007c0c */ /* 0x000fda000bf06070 */
[----:B------:R-:W-:Y:S05]  /*0080*/  @P0 EXIT ;  /* 0x000000000000094d */ /* 0x000fea0003800000 */
[----:B------:R-:W0:Y:S01]  /*0090*/  LDC.64 R4, c[0x0][0x380] ;  /* 0x0000e000ff047b82 */ /* 0x000e220000000a00 */
[----:B------:R-:W1:Y:S01]  /*00a0*/  LDCU.64 UR6, c[0x0][0x358] ;  /* 0x00006b00ff0677ac */ /* 0x000e620008000a00 */
[----:B------:R-:W2:Y:S01]  /*00b0*/  I2F.U32.RP R8, UR9 ;  /* 0x0000000900087d06 */ /* 0x000ea20008209000 */
[----:B------:R-:W3:Y:S05]  /*00c0*/  LDCU UR5, c[0x0][0x370] ;  /* 0x00006e00ff0577ac */ /* 0x000eea0008000800 */
[----:B------:R-:W4:Y:S01]  /*00d0*/  LDC.64 R2, c[0x0][0x388] ;  /* 0x0000e200ff027b82 */ /* 0x000f220000000a00 */
[----:B0-----:R-:W-:-:S05]  /*00e0*/  IMAD.WIDE.U32 R4, R0, 0x4, R4 ;  /* 0x0000000400047825 */ /* 0x001fca00078e0004 */
[----:B-1----:R0:W5:Y:S01]  /*00f0*/  LDG.E R13, desc[UR6][R4.64] ;  /* 0x00000006040d7981 */ /* 0x002162000c1e1900 */
[----:B--2---:R-:W1:Y:S01]  /*0100*/  MUFU.RCP R8, R8 ;  /* 0x0000000800087308 */ /* 0x004e620000001000 */
[----:B------:R-:W-:Y:S02]  /*0110*/  ISETP.NE.U32.AND P0, PT, RZ, UR9, PT ;  /* 0x00000009ff007c0c */ /* 0x000fe4000bf05070 */
[----:B------:R-:W-:Y:S02]  /*0120*/  LOP3.LUT R11, RZ, UR9, RZ, 0x33, !PT ;  /* 0x00000009ff0b7c12 */ /* 0x000fe4000f8e33ff */
[----:B-1----:R-:W-:-:S04]  /*0130*/  IADD3 R6, PT, PT, R8, 0xffffffe, RZ ;  /* 0x0ffffffe08067810 */ /* 0x002fc80007ffe0ff */
[----:B------:R1:W2:Y:S02]  /*0140*/  F2I.FTZ.U32.TRUNC.NTZ R7, R6 ;  /* 0x0000000600077305 */ /* 0x0002a4000021f000 */
[----:B-1----:R-:W-:Y:S01]  /*0150*/  IMAD.MOV.U32 R6, RZ, RZ, RZ ;  /* 0x000000ffff067224 */ /* 0x002fe200078e00ff */
[----:B--2---:R-:W-:-:S05]  /*0160*/  IADD3 R9, PT, PT, RZ, -R7, RZ ;  /* 0x80000007ff097210 */ /* 0x004fca0007ffe0ff */
[----:B------:R-:W-:-:S04]  /*0170*/  IMAD R9, R9, UR9, RZ ;  /* 0x0000000909097c24 */ /* 0x000fc8000f8e02ff */
[----:B------:R-:W-:-:S04]  /*0180*/  IMAD.HI.U32 R9, R7, R9, R6 ;  /* 0x0000000907097227 */ /* 0x000fc800078e0006 */
[----:B0--34-:R-:W-:-:S07]  /*0190*/  IMAD R7, R10, UR5, RZ ;  /* 0x000000050a077c24 */ /* 0x019fce000f8e02ff */
.L_x_0:
[----:B0-----:R-:W-:-:S05]  /*01a0*/  IMAD.HI.U32 R4, R9, R0, RZ ;  /* 0x0000000009047227 */ /* 0x001fca00078e00ff */
[----:B------:R-:W-:-:S05]  /*01b0*/  IADD3 R5, PT, PT, -R4, RZ, RZ ;  /* 0x000000ff04057210 */ /* 0x000fca0007ffe1ff */
[----:B------:R-:W-:-:S05]  /*01c0*/  IMAD R5, R5, UR9, R0 ;  /* 0x0000000905057c24 */ /* 0x000fca000f8e0200 */
[----:B------:R-:W-:-:S13]  /*01d0*/  ISETP.GE.U32.AND P1, PT, R5, UR9, PT ;  /* 0x0000000905007c0c */ /* 0x000fda000bf26070 */
[----:B------:R-:W-:Y:S01]  /*01e0*/  @P1 VIADD R5, R5, -UR9 ;  /* 0x8000000905051c36 */ /* 0x000fe20008000000 */
[----:B------:R-:W-:-:S04]  /*01f0*/  @P1 IADD3 R4, PT, PT, R4, 0x1, RZ ;  /* 0x0000000104041810 */ /* 0x000fc80007ffe0ff */
[----:B------:R-:W-:-:S13]  /*0200*/  ISETP.GE.U32.AND P2, PT, R5, UR9, PT ;  /* 0x0000000905007c0c */ /* 0x000fda000bf46070 */
[----:B------:R-:W-:-:S05]  /*0210*/  @P2 VIADD R4, R4, 0x1 ;  /* 0x0000000104042836 */ /* 0x000fca0000000000 */
[----:B------:R-:W-:-:S04]  /*0220*/  SEL R4, R11, R4, !P0 ;  /* 0x000000040b047207 */ /* 0x000fc80004000000 */
[----:B------:R-:W-:-:S05]  /*0230*/  IADD3 R5, PT, PT, -R4, RZ, RZ ;  /* 0x000000ff04057210 */ /* 0x000fca0007ffe1ff */
[----:B------:R-:W-:Y:S01]  /*0240*/  IMAD R5, R5, UR9, R0 ;  /* 0x0000000905057c24 */ /* 0x000fe2000f8e0200 */
[----:B------:R-:W-:-:S03]  /*0250*/  IADD3 R0, PT, PT, R7, R0, RZ ;  /* 0x0000000007007210 */ /* 0x000fc60007ffe0ff */
[----:B------:R-:W-:Y:S01]  /*0260*/  IMAD R5, R5, UR8, R4 ;  /* 0x0000000805057c24 */ /* 0x000fe2000f8e0204 */
[----:B------:R-:W-:-:S03]  /*0270*/  ISETP.GE.U32.AND P1, PT, R0, UR4, PT ;  /* 0x0000000400007c0c */ /* 0x000fc6000bf26070 */
[----:B------:R-:W-:-:S05]  /*0280*/  IMAD.WIDE.U32 R4, R5, 0x4, R2 ;  /* 0x0000000405047825 */ /* 0x000fca00078e0002 */
[----:B-----5:R0:W-:Y:S05]  /*0290*/  STG.E desc[UR6][R4.64], R13 ;  /* 0x0000000d04007986 */ /* 0x0201ea000c101906 */
[----:B------:R-:W-:Y:S05]  /*02a0*/  @!P1 BRA `(.L_x_0) ;  /* 0xfffffffc00bc9947 */ /* 0x000fea000383ffff */
[----:B------:R-:W-:Y:S05]  /*02b0*/  EXIT ;  /* 0x000000000000794d */ /* 0x000fea0003800000 */
.L_x_1:
[----:B------:R-:W-:-:S00]  /*02c0*/  BRA `(.L_x_1) ;  /* 0xfffffffc00fc7947 */ /* 0x000fc0000383ffff */
[----:B------:R-:W-:-:S00]  /*02d0*/  NOP ;  /* 0x0000000000007918 */ /* 0x000fc00000000000 */
        /* <DEDUP_REMOVED lines=10> */
.L_x_2:


//--------------------- .nv.shared.reserved.0     --------------------------
	.section	.nv.shared.reserved.0,"aw",@nobits
	.weak		__nv_reservedSMEM_offset_0_alias
	.size		__nv_reservedSMEM_offset_0_alias, 0, 64
	.other		__nv_reservedSMEM_offset_0_alias,@"STO_CUDA_RESERVED_SHARED STV_DEFAULT"
__nv_reservedSMEM_offset_0_alias:
	.zero		0
	.zero		64


//--------------------- .nv.constant0._Z15matrixTransposeIiEvPT_S1_jj --------------------------
	.section	.nv.constant0._Z15matrixTransposeIiEvPT_S1_jj,"a",@progbits
	.sectionflags	@""
	.align	4
.nv.constant0._Z15matrixTransposeIiEvPT_S1_jj:
	.zero		920


//--------------------- SYMBOLS --------------------------

	.type		.nv.reservedSmem.offset0,@object
	.size		.nv.reservedSmem.offset0,0x4
